	.headerflags	@"EF_CUDA_TEXMODE_UNIFIED EF_CUDA_64BIT_ADDRESS EF_CUDA_ACCELERATORS EF_CUDA_SM90 EF_CUDA_VIRTUAL_SM(EF_CUDA_SM90)"
	.elftype	@"ET_EXEC"


//--------------------- .nv.info                  --------------------------
	.section	.nv.info,"",@"SHT_CUDA_INFO"
	.align	4


	//----- nvinfo : EIATTR_REGCOUNT
	.align		4
        /*0000*/ 	.byte	0x04, 0x2f
        /*0002*/ 	.short	(.L_6 - .L_5)
	.align		4
.L_5:
        /*0004*/ 	.word	index@(triton_poi_fused_max_unpool2d_22)
        /*0008*/ 	.word	0x00000020


	//----- nvinfo : EIATTR_MIN_STACK_SIZE
	.align		4
.L_6:
        /*000c*/ 	.byte	0x04, 0x12
        /*000e*/ 	.short	(.L_8 - .L_7)
	.align		4
.L_7:
        /*0010*/ 	.word	index@(triton_poi_fused_max_unpool2d_22)
        /*0014*/ 	.word	0x00000000


	//----- nvinfo : EIATTR_FRAME_SIZE
	.align		4
.L_8:
        /*0018*/ 	.byte	0x04, 0x11
        /*001a*/ 	.short	(.L_10 - .L_9)
	.align		4
.L_9:
        /*001c*/ 	.word	index@(triton_poi_fused_max_unpool2d_22)
        /*0020*/ 	.word	0x00000000


	//----- nvinfo : EIATTR_MIN_STACK_SIZE
	.align		4
.L_10:
        /*0024*/ 	.byte	0x04, 0x12
        /*0026*/ 	.short	(.L_12 - .L_11)
	.align		4
.L_11:
        /*0028*/ 	.word	index@(triton_poi_fused_max_unpool2d_22)
        /*002c*/ 	.word	0x00000000
.L_12:


//--------------------- .nv.info.triton_poi_fused_max_unpool2d_22 --------------------------
	.section	.nv.info.triton_poi_fused_max_unpool2d_22,"",@"SHT_CUDA_INFO"
	.sectionflags	@""
	.align	4


	//----- nvinfo : EIATTR_CUDA_API_VERSION
	.align		4
        /*0000*/ 	.byte	0x04, 0x37
        /*0002*/ 	.short	(.L_14 - .L_13)
.L_13:
        /*0004*/ 	.word	0x0000007c


	//----- nvinfo : EIATTR_KPARAM_INFO
	.align		4
.L_14:
        /*0008*/ 	.byte	0x04, 0x17
        /*000a*/ 	.short	(.L_16 - .L_15)
.L_15:
        /*000c*/ 	.word	0x00000000
        /*0010*/ 	.short	0x0007
        /*0012*/ 	.short	0x0038
        /*0014*/ 	.byte	0x00, 0xf0, 0x11, 0x00


	//----- nvinfo : EIATTR_KPARAM_INFO
	.align		4
.L_16:
        /*0018*/ 	.byte	0x04, 0x17
        /*001a*/ 	.short	(.L_18 - .L_17)
.L_17:
        /*001c*/ 	.word	0x00000000
        /*0020*/ 	.short	0x0006
        /*0022*/ 	.short	0x0030
        /*0024*/ 	.byte	0x00, 0xf4, 0x21, 0x00


	//----- nvinfo : EIATTR_KPARAM_INFO
	.align		4
.L_18:
        /*0028*/ 	.byte	0x04, 0x17
        /*002a*/ 	.short	(.L_20 - .L_19)
.L_19:
        /*002c*/ 	.word	0x00000000
        /*0030*/ 	.short	0x0005
        /*0032*/ 	.short	0x0028
        /*0034*/ 	.byte	0x00, 0xf4, 0x21, 0x00


	//----- nvinfo : EIATTR_KPARAM_INFO
	.align		4
.L_20:
        /*0038*/ 	.byte	0x04, 0x17
        /*003a*/ 	.short	(.L_22 - .L_21)
.L_21:
        /*003c*/ 	.word	0x00000000
        /*0040*/ 	.short	0x0004
        /*0042*/ 	.short	0x0020
        /*0044*/ 	.byte	0x00, 0xf4, 0x21, 0x00


	//----- nvinfo : EIATTR_KPARAM_INFO
	.align		4
.L_22:
        /*0048*/ 	.byte	0x04, 0x17
        /*004a*/ 	.short	(.L_24 - .L_23)
.L_23:
        /*004c*/ 	.word	0x00000000
        /*0050*/ 	.short	0x0003
        /*0052*/ 	.short	0x0018
        /*0054*/ 	.byte	0x00, 0xf4, 0x21, 0x00


	//----- nvinfo : EIATTR_KPARAM_INFO
	.align		4
.L_24:
        /*0058*/ 	.byte	0x04, 0x17
        /*005a*/ 	.short	(.L_26 - .L_25)
.L_25:
        /*005c*/ 	.word	0x00000000
        /*0060*/ 	.short	0x0002
        /*0062*/ 	.short	0x0010
        /*0064*/ 	.byte	0x00, 0xf4, 0x21, 0x00


	//----- nvinfo : EIATTR_KPARAM_INFO
	.align		4
.L_26:
        /*0068*/ 	.byte	0x04, 0x17
        /*006a*/ 	.short	(.L_28 - .L_27)
.L_27:
        /*006c*/ 	.word	0x00000000
        /*0070*/ 	.short	0x0001
        /*0072*/ 	.short	0x0008
        /*0074*/ 	.byte	0x00, 0xf4, 0x21, 0x00


	//----- nvinfo : EIATTR_KPARAM_INFO
	.align		4
.L_28:
        /*0078*/ 	.byte	0x04, 0x17
        /*007a*/ 	.short	(.L_30 - .L_29)
.L_29:
        /*007c*/ 	.word	0x00000000
        /*0080*/ 	.short	0x0000
        /*0082*/ 	.short	0x0000
        /*0084*/ 	.byte	0x00, 0xf4, 0x21, 0x00


	//----- nvinfo : EIATTR_SPARSE_MMA_MASK
	.align		4
.L_30:
        /*0088*/ 	.byte	0x03, 0x50
        /*008a*/ 	.short	0x0000


	//----- nvinfo : EIATTR_MAXREG_COUNT
	.align		4
        /*008c*/ 	.byte	0x03, 0x1b
        /*008e*/ 	.short	0x00ff


	//----- nvinfo : EIATTR_EXTERNS
	.align		4
        /*0090*/ 	.byte	0x04, 0x0f
        /*0092*/ 	.short	(.L_32 - .L_31)


	//   ....[0]....
	.align		4
.L_31:
        /*0094*/ 	.word	index@(__assertfail)


	//----- nvinfo : EIATTR_SYSCALL_OFFSETS
	.align		4
.L_32:
        /*0098*/ 	.byte	0x04, 0x46
        /*009a*/ 	.short	(.L_34 - .L_33)


	//   ....[0]....
.L_33:
        /*009c*/ 	.word	0x00000620


	//----- nvinfo : EIATTR_EXIT_INSTR_OFFSETS
	.align		4
.L_34:
        /*00a0*/ 	.byte	0x04, 0x1c
        /*00a2*/ 	.short	(.L_36 - .L_35)


	//   ....[0]....
.L_35:
        /*00a4*/ 	.word	0x00000870


	//----- nvinfo : EIATTR_REQNTID
	.align		4
.L_36:
        /*00a8*/ 	.byte	0x04, 0x10
        /*00aa*/ 	.short	(.L_38 - .L_37)
.L_37:
        /*00ac*/ 	.word	0x00000080
        /*00b0*/ 	.word	0x00000001
        /*00b4*/ 	.word	0x00000001


	//----- nvinfo : EIATTR_CRS_STACK_SIZE
	.align		4
.L_38:
        /*00b8*/ 	.byte	0x04, 0x1e
        /*00ba*/ 	.short	(.L_40 - .L_39)
.L_39:
        /*00bc*/ 	.word	0x00000000


	//----- nvinfo : EIATTR_CBANK_PARAM_SIZE
	.align		4
.L_40:
        /*00c0*/ 	.byte	0x03, 0x19
        /*00c2*/ 	.short	0x003c


	//----- nvinfo : EIATTR_PARAM_CBANK
	.align		4
        /*00c4*/ 	.byte	0x04, 0x0a
        /*00c6*/ 	.short	(.L_42 - .L_41)
	.align		4
.L_41:
        /*00c8*/ 	.word	index@(.nv.constant0.triton_poi_fused_max_unpool2d_22)
        /*00cc*/ 	.short	0x0210
        /*00ce*/ 	.short	0x003c


	//----- nvinfo : EIATTR_SW_WAR
	.align		4
.L_42:
        /*00d0*/ 	.byte	0x04, 0x36
        /*00d2*/ 	.short	(.L_44 - .L_43)
.L_43:
        /*00d4*/ 	.word	0x00000008
.L_44:


//--------------------- .nv.callgraph             --------------------------
	.section	.nv.callgraph,"",@"SHT_CUDA_CALLGRAPH"
	.align	4
	.sectionentsize	8
	.align		4
        /*0000*/ 	.word	0x00000000
	.align		4
        /*0004*/ 	.word	0xffffffff
	.align		4
        /*0008*/ 	.word	index@(triton_poi_fused_max_unpool2d_22)
	.align		4
        /*000c*/ 	.word	index@(__assertfail)
	.align		4
        /*0010*/ 	.word	0x00000000
	.align		4
        /*0014*/ 	.word	0xfffffffe
	.align		4
        /*0018*/ 	.word	0x00000000
	.align		4
        /*001c*/ 	.word	0xfffffffd
	.align		4
        /*0020*/ 	.word	0x00000000
	.align		4
        /*0024*/ 	.word	0xfffffffc


//--------------------- .nv.constant4             --------------------------
	.section	.nv.constant4,"a",@progbits
	.align	8
	.align		8
.nv.constant4:
        /*0000*/ 	.dword	__assertfail
	.align		8
        /*0008*/ 	.dword	assertFunc_0
	.align		8
        /*0010*/ 	.dword	assertFile_0
	.align		8
        /*0018*/ 	.dword	assertMessage_0
	.align		8
        /*0020*/ 	.dword	_$_str
	.align		8
        /*0028*/ 	.dword	_$_str_$_2


//--------------------- .text.triton_poi_fused_max_unpool2d_22 --------------------------
	.section	.text.triton_poi_fused_max_unpool2d_22,"ax",@progbits
	.sectionflags	@"SHF_BARRIERS=1"
	.align	128
        .global         triton_poi_fused_max_unpool2d_22
        .type           triton_poi_fused_max_unpool2d_22,@function
        .size           triton_poi_fused_max_unpool2d_22,(.L_x_2 - triton_poi_fused_max_unpool2d_22)
        .other          triton_poi_fused_max_unpool2d_22,@"STO_CUDA_ENTRY STV_DEFAULT"
triton_poi_fused_max_unpool2d_22:
.text.triton_poi_fused_max_unpool2d_22:
[----:B------:R-:W0:Y:S01]  /*0000*/  LDC R1, c[0x0][0x28] ;  /* 0x00000a00ff017b82 */ /* 0x000e220000000800 */
[----:B------:R-:W1:Y:S01]  /*0010*/  S2R R0, SR_TID.X ;  /* 0x0000000000007919 */ /* 0x000e620000002100 */
[----:B------:R-:W-:-:S06]  /*0020*/  ULDC.64 UR4, c[0x0][0x208] ;  /* 0x0000820000047ab9 */ /* 0x000fcc0000000a00 */
[----:B------:R-:W2:Y:S01]  /*0030*/  LDC.64 R18, c[0x0][0x218] ;  /* 0x00008600ff127b82 */ /* 0x000ea20000000a00 */
[----:B------:R-:W3:Y:S07]  /*0040*/  S2R R3, SR_CTAID.X ;  /* 0x0000000000037919 */ /* 0x000eee0000002500 */
[----:B------:R-:W4:Y:S08]  /*0050*/  LDC.64 R20, c[0x0][0x220] ;  /* 0x00008800ff147b82 */ /* 0x000f300000000a00 */
[----:B------:R-:W2:Y:S08]  /*0060*/  LDC.64 R24, c[0x0][0x228] ;  /* 0x00008a00ff187b82 */ /* 0x000eb00000000a00 */
[----:B------:R-:W2:Y:S01]  /*0070*/  LDC.64 R12, c[0x0][0x230] ;  /* 0x00008c00ff0c7b82 */ /* 0x000ea20000000a00 */
[----:B-1----:R-:W-:-:S02]  /*0080*/  LOP3.LUT R0, R0, 0x7f, RZ, 0xc0, !PT ;  /* 0x0000007f00007812 */ /* 0x002fc400078ec0ff */
[----:B---3--:R-:W-:-:S03]  /*0090*/  SHF.R.S32.HI R5, RZ, 0x17, R3 ;  /* 0x00000017ff057819 */ /* 0x008fc60000011403 */
[----:B------:R-:W-:Y:S02]  /*00a0*/  IMAD R0, R3, 0x100, R0 ;  /* 0x0000010003007824 */ /* 0x000fe400078e0200 */
[----:B------:R-:W1:Y:S01]  /*00b0*/  LDC.64 R2, c[0x0][0x210] ;  /* 0x00008400ff027b82 */ /* 0x000e620000000a00 */
[----:B------:R-:W-:Y:S01]  /*00c0*/  SGXT R5, R5, 0x1 ;  /* 0x000000010505781a */ /* 0x000fe20000000200 */
[----:B------:R-:W-:-:S03]  /*00d0*/  VIADD R4, R0, 0x80 ;  /* 0x0000008000047836 */ /* 0x000fc60000000000 */
[C---:B------:R-:W-:Y:S02]  /*00e0*/  LEA.HI R26, R5.reuse, R0, RZ, 0x6 ;  /* 0x00000000051a7211 */ /* 0x040fe400078f30ff */
[----:B------:R-:W-:Y:S02]  /*00f0*/  LEA.HI R8, R5, R4, RZ, 0x6 ;  /* 0x0000000405087211 */ /* 0x000fe400078f30ff */
[----:B------:R-:W-:Y:S02]  /*0100*/  LOP3.LUT R7, R26, 0x3ffffc0, RZ, 0xc0, !PT ;  /* 0x03ffffc01a077812 */ /* 0x000fe400078ec0ff */
[----:B------:R-:W-:Y:S02]  /*0110*/  SHF.R.S32.HI R8, RZ, 0x6, R8 ;  /* 0x00000006ff087819 */ /* 0x000fe40000011408 */
[----:B------:R-:W-:Y:S01]  /*0120*/  SHF.R.S32.HI R26, RZ, 0x6, R26 ;  /* 0x00000006ff1a7819 */ /* 0x000fe2000001141a */
[----:B------:R-:W-:Y:S01]  /*0130*/  IMAD.IADD R7, R0, 0x1, -R7 ;  /* 0x0000000100077824 */ /* 0x000fe200078e0a07 */
[----:B------:R-:W-:-:S02]  /*0140*/  SHF.R.S64 R9, R8, 0x1f, RZ ;  /* 0x0000001f08097819 */ /* 0x000fc400000010ff */
[----:B------:R-:W-:Y:S02]  /*0150*/  LEA.HI R4, R5, R4, RZ, 0xc ;  /* 0x0000000405047211 */ /* 0x000fe400078f60ff */
[----:B------:R-:W-:Y:S02]  /*0160*/  LOP3.LUT R9, R9, 0x1, RZ, 0xc0, !PT ;  /* 0x0000000109097812 */ /* 0x000fe400078ec0ff */
[----:B------:R-:W-:Y:S02]  /*0170*/  LEA.HI R5, R5, R0, RZ, 0xc ;  /* 0x0000000005057211 */ /* 0x000fe400078f60ff */
[----:B------:R-:W-:Y:S02]  /*0180*/  ISETP.NE.U32.AND P0, PT, R9, RZ, PT ;  /* 0x000000ff0900720c */ /* 0x000fe40003f05070 */
[----:B------:R-:W-:Y:S02]  /*0190*/  LEA.HI R6, R26, R26, RZ, 0x6 ;  /* 0x0000001a1a067211 */ /* 0x000fe400078f30ff */
[----:B------:R-:W-:-:S02]  /*01a0*/  ISETP.NE.U32.AND.EX P0, PT, RZ, RZ, PT, P0 ;  /* 0x000000ffff00720c */ /* 0x000fc40003f05100 */
[----:B------:R-:W-:Y:S02]  /*01b0*/  LOP3.LUT R0, R5, 0xfffff000, RZ, 0xc0, !PT ;  /* 0xfffff00005007812 */ /* 0x000fe400078ec0ff */
[----:B------:R-:W-:Y:S02]  /*01c0*/  LOP3.LUT R11, R6, 0xffffffc0, RZ, 0xc0, !PT ;  /* 0xffffffc0060b7812 */ /* 0x000fe400078ec0ff */
[----:B------:R-:W-:Y:S01]  /*01d0*/  LOP3.LUT R4, R4, 0xfffff000, RZ, 0xc0, !PT ;  /* 0xfffff00004047812 */ /* 0x000fe200078ec0ff */
[C---:B------:R-:W-:Y:S02]  /*01e0*/  IMAD R0, R7.reuse, 0x40, R0 ;  /* 0x0000004007007824 */ /* 0x040fe400078e0200 */
[----:B------:R-:W-:Y:S02]  /*01f0*/  IMAD.IADD R11, R26, 0x1, -R11 ;  /* 0x000000011a0b7824 */ /* 0x000fe400078e0a0b */
[----:B------:R-:W-:Y:S02]  /*0200*/  IMAD R4, R7, 0x40, R4 ;  /* 0x0000004007047824 */ /* 0x000fe400078e0204 */
[----:B------:R-:W-:-:S02]  /*0210*/  @P0 LOP3.LUT R9, R9, 0xfffffffe, RZ, 0xfc, !PT ;  /* 0xfffffffe09090812 */ /* 0x000fc400078efcff */
[----:B------:R-:W-:Y:S02]  /*0220*/  IADD3 R15, R0, R11, RZ ;  /* 0x0000000b000f7210 */ /* 0x000fe40007ffe0ff */
[----:B------:R-:W-:-:S04]  /*0230*/  LEA.HI R9, R9, R8, RZ, 0x6 ;  /* 0x0000000809097211 */ /* 0x000fc800078f30ff */
[----:B------:R-:W-:-:S05]  /*0240*/  LOP3.LUT R9, R9, 0xffffffc0, RZ, 0xc0, !PT ;  /* 0xffffffc009097812 */ /* 0x000fca00078ec0ff */
[----:B------:R-:W-:-:S04]  /*0250*/  IMAD.IADD R17, R8, 0x1, -R9 ;  /* 0x0000000108117824 */ /* 0x000fc800078e0a09 */
[----:B------:R-:W-:Y:S02]  /*0260*/  IMAD.IADD R9, R4, 0x1, R17 ;  /* 0x0000000104097824 */ /* 0x000fe400078e0211 */
[----:B-1----:R-:W-:-:S04]  /*0270*/  IMAD.WIDE R4, R15, 0x8, R2 ;  /* 0x000000080f047825 */ /* 0x002fc800078e0202 */
[----:B------:R-:W-:Y:S02]  /*0280*/  IMAD.WIDE R6, R9, 0x8, R2 ;  /* 0x0000000809067825 */ /* 0x000fe400078e0202 */
[----:B------:R-:W3:Y:S04]  /*0290*/  LDG.E.EL.64 R2, desc[UR4][R4.64] ;  /* 0x0000000404027981 */ /* 0x000ee8000c2e1b00 */
[----:B------:R1:W3:Y:S01]  /*02a0*/  LDG.E.EL.64 R4, desc[UR4][R6.64] ;  /* 0x0000000406047981 */ /* 0x0002e2000c2e1b00 */
[----:B--2---:R-:W-:-:S04]  /*02b0*/  IMAD.WIDE R14, R15, 0x4, R18 ;  /* 0x000000040f0e7825 */ /* 0x004fc800078e0212 */
[--C-:B----4-:R-:W-:Y:S01]  /*02c0*/  IMAD.WIDE R22, R11, 0x4, R20.reuse ;  /* 0x000000040b167825 */ /* 0x110fe200078e0214 */
[----:B------:R-:W5:Y:S03]  /*02d0*/  LDG.E.EL R0, desc[UR4][R14.64] ;  /* 0x000000040e007981 */ /* 0x000f66000c2e1900 */
[----:B------:R-:W-:Y:S01]  /*02e0*/  IMAD.WIDE R20, R17, 0x4, R20 ;  /* 0x0000000411147825 */ /* 0x000fe200078e0214 */
[----:B-1----:R-:W1:Y:S03]  /*02f0*/  LDC.64 R6, c[0x0][0x238] ;  /* 0x00008e00ff067b82 */ /* 0x002e660000000a00 */
[----:B0-----:R-:W-:Y:S01]  /*0300*/  IMAD.WIDE R28, R11, 0x4, R24 ;  /* 0x000000040b1c7825 */ /* 0x001fe200078e0218 */
[----:B------:R0:W5:Y:S03]  /*0310*/  LDG.E.EL R14, desc[UR4][R20.64] ;  /* 0x00000004140e7981 */ /* 0x000166000c2e1900 */
[----:B------:R-:W-:Y:S01]  /*0320*/  IMAD.WIDE R18, R9, 0x4, R18 ;  /* 0x0000000409127825 */ /* 0x000fe200078e0212 */
[----:B------:R-:W5:Y:S04]  /*0330*/  LDG.E.EL R15, desc[UR4][R22.64] ;  /* 0x00000004160f7981 */ /* 0x000f68000c2e1900 */
[----:B------:R-:W5:Y:S01]  /*0340*/  LDG.E.EL R9, desc[UR4][R18.64] ;  /* 0x0000000412097981 */ /* 0x000f62000c2e1900 */
[----:B0-----:R-:W-:-:S03]  /*0350*/  IMAD.WIDE R20, R11, 0x4, R12 ;  /* 0x000000040b147825 */ /* 0x001fc600078e020c */
[----:B------:R0:W5:Y:S01]  /*0360*/  LDG.E.EL R16, desc[UR4][R28.64] ;  /* 0x000000041c107981 */ /* 0x000162000c2e1900 */
[----:B------:R-:W-:-:S04]  /*0370*/  IMAD.WIDE R12, R17, 0x4, R12 ;  /* 0x00000004110c7825 */ /* 0x000fc800078e020c */
[--C-:B-1----:R-:W-:Y:S01]  /*0380*/  IMAD.WIDE R10, R11, 0x4, R6.reuse ;  /* 0x000000040b0a7825 */ /* 0x102fe200078e0206 */
[----:B------:R-:W5:Y:S03]  /*0390*/  LDG.E.EL R18, desc[UR4][R20.64] ;  /* 0x0000000414127981 */ /* 0x000f66000c2e1900 */
[----:B------:R-:W-:Y:S01]  /*03a0*/  IMAD.WIDE R6, R17, 0x4, R6 ;  /* 0x0000000411067825 */ /* 0x000fe200078e0206 */
[----:B------:R-:W5:Y:S04]  /*03b0*/  LDG.E.EL R19, desc[UR4][R12.64] ;  /* 0x000000040c137981 */ /* 0x000f68000c2e1900 */
[----:B------:R-:W5:Y:S04]  /*03c0*/  LDG.E.EL R23, desc[UR4][R10.64] ;  /* 0x000000040a177981 */ /* 0x000f68000c2e1900 */
[----:B------:R-:W5:Y:S01]  /*03d0*/  LDG.E.EL R22, desc[UR4][R6.64] ;  /* 0x0000000406167981 */ /* 0x000f62000c2e1900 */
[----:B0-----:R-:W-:-:S02]  /*03e0*/  IMAD.SHL.U32 R29, R26, 0x100, RZ ;  /* 0x000001001a1d7824 */ /* 0x001fc400078e00ff */
[----:B------:R-:W-:Y:S02]  /*03f0*/  IMAD.SHL.U32 R27, R8, 0x100, RZ ;  /* 0x00000100081b7824 */ /* 0x000fe400078e00ff */
[----:B------:R-:W-:-:S05]  /*0400*/  IMAD.WIDE R24, R17, 0x4, R24 ;  /* 0x0000000411187825 */ /* 0x000fca00078e0218 */
[----:B------:R0:W5:Y:S01]  /*0410*/  LDG.E.EL R17, desc[UR4][R24.64] ;  /* 0x0000000418117981 */ /* 0x000162000c2e1900 */
[----:B---3--:R-:W-:-:S04]  /*0420*/  IADD3 R2, P1, R2, R29, RZ ;  /* 0x0000001d02027210 */ /* 0x008fc80007f3e0ff */
[----:B------:R-:W-:Y:S02]  /*0430*/  LEA.HI.X.SX32 R3, R29, R3, 0x1, P1 ;  /* 0x000000031d037211 */ /* 0x000fe400008f0eff */
[----:B------:R-:W-:-:S04]  /*0440*/  IADD3 R4, P0, R4, R27, RZ ;  /* 0x0000001b04047210 */ /* 0x000fc80007f1e0ff */
[----:B------:R-:W-:Y:S02]  /*0450*/  LEA.HI.X.SX32 R5, R27, R5, 0x1, P0 ;  /* 0x000000051b057211 */ /* 0x000fe400000f0eff */
[----:B0-----:R-:W-:Y:S02]  /*0460*/  SHF.R.U32.HI R24, RZ, 0xf, R3 ;  /* 0x0000000fff187819 */ /* 0x001fe40000011603 */
[----:B------:R-:W-:Y:S02]  /*0470*/  SHF.R.U32.HI R25, RZ, 0xf, R5 ;  /* 0x0000000fff197819 */ /* 0x000fe40000011605 */
[----:B------:R-:W-:Y:S02]  /*0480*/  LOP3.LUT R24, R24, 0x10000, RZ, 0xc0, !PT ;  /* 0x0001000018187812 */ /* 0x000fe400078ec0ff */
[----:B------:R-:W-:Y:S02]  /*0490*/  LOP3.LUT R25, R25, 0x10000, RZ, 0xc0, !PT ;  /* 0x0001000019197812 */ /* 0x000fe400078ec0ff */
[----:B------:R-:W-:-:S02]  /*04a0*/  IADD3 R24, P0, R24, R2, RZ ;  /* 0x0000000218187210 */ /* 0x000fc40007f1e0ff */
[----:B------:R-:W-:-:S03]  /*04b0*/  IADD3 R25, P1, R25, R4, RZ ;  /* 0x0000000419197210 */ /* 0x000fc60007f3e0ff */
[----:B------:R-:W-:Y:S01]  /*04c0*/  IMAD.X R27, RZ, RZ, R3, P0 ;  /* 0x000000ffff1b7224 */ /* 0x000fe200000e0603 */
[----:B------:R-:W-:Y:S01]  /*04d0*/  LOP3.LUT R2, R24, R25, RZ, 0xfc, !PT ;  /* 0x0000001918027212 */ /* 0x000fe200078efcff */
[----:B------:R-:W-:-:S03]  /*04e0*/  IMAD.X R26, RZ, RZ, R5, P1 ;  /* 0x000000ffff1a7224 */ /* 0x000fc600008e0605 */
[----:B------:R-:W-:Y:S02]  /*04f0*/  ISETP.GE.U32.AND P0, PT, R2, 0x10000, PT ;  /* 0x000100000200780c */ /* 0x000fe40003f06070 */
[----:B------:R-:W-:-:S04]  /*0500*/  LOP3.LUT R2, R27, R26, RZ, 0xfc, !PT ;  /* 0x0000001a1b027212 */ /* 0x000fc800078efcff */
[----:B------:R-:W-:-:S13]  /*0510*/  ISETP.GE.U32.AND.EX P0, PT, R2, RZ, PT, P0 ;  /* 0x000000ff0200720c */ /* 0x000fda0003f06100 */
[----:B------:R-:W-:Y:S05]  /*0520*/  @!P0 BRA `(.L_x_0) ;  /* 0x0000000000408947 */ /* 0x000fea0003800000 */
[----:B------:R-:W-:Y:S01]  /*0530*/  MOV R2, 0x0 ;  /* 0x0000000000027802 */ /* 0x000fe20000000f00 */
[----:B------:R-:W-:Y:S01]  /*0540*/  ULDC.64 UR6, c[0x4][0x18] ;  /* 0x0100060000067ab9 */ /* 0x000fe20000000a00 */
[----:B------:R-:W-:Y:S01]  /*0550*/  ULDC.64 UR8, c[0x4][0x8] ;  /* 0x0100020000087ab9 */ /* 0x000fe20000000a00 */
[----:B------:R-:W-:Y:S01]  /*0560*/  MOV R4, UR6 ;  /* 0x0000000600047c02 */ /* 0x000fe20008000f00 */
[----:B------:R-:W-:Y:S01]  /*0570*/  IMAD.U32 R5, RZ, RZ, UR7 ;  /* 0x00000007ff057e24 */ /* 0x000fe2000f8e00ff */
[----:B------:R-:W-:Y:S01]  /*0580*/  ULDC.64 UR6, c[0x4][0x10] ;  /* 0x0100040000067ab9 */ /* 0x000fe20000000a00 */
[----:B------:R-:W0:Y:S01]  /*0590*/  LDC.64 R2, c[0x4][R2] ;  /* 0x0100000002027b82 */ /* 0x000e220000000a00 */
[----:B------:R-:W-:Y:S01]  /*05a0*/  HFMA2.MMA R8, -RZ, RZ, 0, 2.205371856689453125e-06 ;  /* 0x00000025ff087435 */ /* 0x000fe200000001ff */
[----:B------:R-:W-:Y:S02]  /*05b0*/  IMAD.U32 R6, RZ, RZ, UR6 ;  /* 0x00000006ff067e24 */ /* 0x000fe4000f8e00ff */
[----:B------:R-:W-:-:S02]  /*05c0*/  IMAD.U32 R7, RZ, RZ, UR7 ;  /* 0x00000007ff077e24 */ /* 0x000fc4000f8e00ff */
[----:B------:R-:W-:Y:S02]  /*05d0*/  IMAD.U32 R10, RZ, RZ, UR8 ;  /* 0x00000008ff0a7e24 */ /* 0x000fe4000f8e00ff */
[----:B------:R-:W-:Y:S02]  /*05e0*/  IMAD.U32 R11, RZ, RZ, UR9 ;  /* 0x00000009ff0b7e24 */ /* 0x000fe4000f8e00ff */
[----:B------:R-:W-:Y:S02]  /*05f0*/  IMAD.MOV.U32 R12, RZ, RZ, 0x1 ;  /* 0x00000001ff0c7424 */ /* 0x000fe400078e00ff */
[----:B------:R-:W-:-:S07]  /*0600*/  IMAD.MOV.U32 R13, RZ, RZ, RZ ;  /* 0x000000ffff0d7224 */ /* 0x000fce00078e00ff */
[----:B------:R-:W-:-:S07]  /*0610*/  LEPC R20, `(.L_x_0) ;  /* 0x000000001014794e */ /* 0x000fce0000000000 */
[----:B0----5:R-:W-:Y:S05]  /*0620*/  CALL.ABS.NOINC R2 ;  /* 0x0000000002007343 */ /* 0x021fea0003c00000 */
.L_x_0:
[----:B-----5:R-:W-:Y:S01]  /*0630*/  FADD R16, R16, 9.9999997473787516356e-06 ;  /* 0x3727c5ac10107421 */ /* 0x020fe20000000000 */
[----:B------:R-:W-:Y:S01]  /*0640*/  FADD R17, R17, 9.9999997473787516356e-06 ;  /* 0x3727c5ac11117421 */ /* 0x000fe20000000000 */
[----:B------:R-:W-:Y:S01]  /*0650*/  IMAD.MOV.U32 R4, RZ, RZ, 0x3e800000 ;  /* 0x3e800000ff047424 */ /* 0x000fe200078e00ff */
[----:B------:R-:W-:Y:S05]  /*0660*/  WARPSYNC.ALL ;  /* 0x0000000000007948 */ /* 0x000fea0003800000 */
[----:B------:R-:W-:Y:S01]  /*0670*/  BAR.SYNC.DEFER_BLOCKING 0x0 ;  /* 0x0000000000007b1d */ /* 0x000fe20000010000 */
[----:B------:R-:W-:Y:S01]  /*0680*/  FADD R0, R0, -R15 ;  /* 0x8000000f00007221 */ /* 0x000fe20000000000 */
[----:B------:R-:W-:-:S04]  /*0690*/  FADD R9, R9, -R14 ;  /* 0x8000000e09097221 */ /* 0x000fc80000000000 */
[----:B------:R-:W0:Y:S01]  /*06a0*/  MUFU.SQRT R2, R16 ;  /* 0x0000001000027308 */ /* 0x000e220000002000 */
[----:B------:R-:W-:-:S07]  /*06b0*/  ULDC.64 UR6, c[0x0][0x240] ;  /* 0x0000900000067ab9 */ /* 0x000fce0000000a00 */
[----:B------:R-:W1:Y:S01]  /*06c0*/  MUFU.SQRT R3, R17 ;  /* 0x0000001100037308 */ /* 0x000e620000002000 */
[C---:B0-----:R-:W-:Y:S02]  /*06d0*/  FSETP.GT.AND P0, PT, R2.reuse, 8.50705917302346158658e+37, PT ;  /* 0x7e8000000200780b */ /* 0x041fe40003f04000 */
[----:B------:R-:W-:Y:S02]  /*06e0*/  FSETP.GEU.AND P2, PT, R2, 1.175494350822287508e-38, PT ;  /* 0x008000000200780b */ /* 0x000fe40003f4e000 */
[C---:B------:R-:W-:Y:S02]  /*06f0*/  FSEL R5, R4.reuse, 1, P0 ;  /* 0x3f80000004057808 */ /* 0x040fe40000000000 */
[C---:B-1----:R-:W-:Y:S02]  /*0700*/  FSETP.GT.AND P1, PT, R3.reuse, 8.50705917302346158658e+37, PT ;  /* 0x7e8000000300780b */ /* 0x042fe40003f24000 */
[----:B------:R-:W-:Y:S02]  /*0710*/  FSETP.GEU.AND P3, PT, R3, 1.175494350822287508e-38, PT ;  /* 0x008000000300780b */ /* 0x000fe40003f6e000 */
[----:B------:R-:W-:-:S03]  /*0720*/  FSEL R4, R4, 1, P1 ;  /* 0x3f80000004047808 */ /* 0x000fc60000800000 */
[----:B------:R-:W-:Y:S02]  /*0730*/  @P0 FMUL R2, R2, 0.25 ;  /* 0x3e80000002020820 */ /* 0x000fe40000400000 */
[----:B------:R-:W-:Y:S02]  /*0740*/  @!P2 FMUL R5, R5, 16777216 ;  /* 0x4b8000000505a820 */ /* 0x000fe40000400000 */
[----:B------:R-:W-:Y:S02]  /*0750*/  @!P2 FMUL R2, R2, 16777216 ;  /* 0x4b8000000202a820 */ /* 0x000fe40000400000 */
[----:B------:R-:W-:-:S04]  /*0760*/  @P1 FMUL R3, R3, 0.25 ;  /* 0x3e80000003031820 */ /* 0x000fc80000400000 */
[----:B------:R-:W0:Y:S01]  /*0770*/  MUFU.RCP R2, R2 ;  /* 0x0000000200027308 */ /* 0x000e220000001000 */
[----:B------:R-:W-:Y:S01]  /*0780*/  @!P3 FMUL R4, R4, 16777216 ;  /* 0x4b8000000404b820 */ /* 0x000fe20000400000 */
[----:B------:R-:W-:-:S06]  /*0790*/  @!P3 FMUL R3, R3, 16777216 ;  /* 0x4b8000000303b820 */ /* 0x000fcc0000400000 */
[----:B------:R-:W1:Y:S01]  /*07a0*/  MUFU.RCP R3, R3 ;  /* 0x0000000300037308 */ /* 0x000e620000001000 */
[----:B0-----:R-:W-:Y:S01]  /*07b0*/  FMUL R5, R2, R5 ;  /* 0x0000000502057220 */ /* 0x001fe20000400000 */
[----:B------:R-:W-:-:S03]  /*07c0*/  LEA R2, P1, R25, UR6, 0x2 ;  /* 0x0000000619027c11 */ /* 0x000fc6000f8210ff */
[----:B------:R-:W-:Y:S01]  /*07d0*/  FMUL R0, R0, R5 ;  /* 0x0000000500007220 */ /* 0x000fe20000400000 */
[----:B-1----:R-:W-:Y:S01]  /*07e0*/  FMUL R6, R3, R4 ;  /* 0x0000000403067220 */ /* 0x002fe20000400000 */
[----:B------:R-:W-:Y:S02]  /*07f0*/  LEA R4, P0, R24, UR6, 0x2 ;  /* 0x0000000618047c11 */ /* 0x000fe4000f8010ff */
[----:B------:R-:W-:Y:S01]  /*0800*/  FFMA R23, R18, R0, R23 ;  /* 0x0000000012177223 */ /* 0x000fe20000000017 */
[----:B------:R-:W-:Y:S01]  /*0810*/  LEA.HI.X R3, R25, UR7, R26, 0x2, P1 ;  /* 0x0000000719037c11 */ /* 0x000fe200088f141a */
[----:B------:R-:W-:Y:S01]  /*0820*/  FMUL R6, R9, R6 ;  /* 0x0000000609067220 */ /* 0x000fe20000400000 */
[----:B------:R-:W-:-:S03]  /*0830*/  LEA.HI.X R5, R24, UR7, R27, 0x2, P0 ;  /* 0x0000000718057c11 */ /* 0x000fc600080f141b */
[----:B------:R-:W-:Y:S02]  /*0840*/  FFMA R19, R19, R6, R22 ;  /* 0x0000000613137223 */ /* 0x000fe40000000016 */
[----:B------:R-:W-:Y:S04]  /*0850*/  STG.E desc[UR4][R4.64], R23 ;  /* 0x0000001704007986 */ /* 0x000fe8000c101904 */
[----:B------:R-:W-:Y:S01]  /*0860*/  STG.E desc[UR4][R2.64], R19 ;  /* 0x0000001302007986 */ /* 0x000fe2000c101904 */
[----:B------:R-:W-:Y:S05]  /*0870*/  EXIT ;  /* 0x000000000000794d */ /* 0x000fea0003800000 */
.L_x_1:
[----:B------:R-:W-:-:S00]  /*0880*/  BRA `(.L_x_1) ;  /* 0xfffffffc00fc7947 */ /* 0x000fc0000383ffff */
[----:B------:R-:W-:-:S00]  /*0890*/  NOP ;  /* 0x0000000000007918 */ /* 0x000fc00000000000 */
        /* <DEDUP_REMOVED lines=14> */
.L_x_2:


//--------------------- .nv.global.init           --------------------------
	.section	.nv.global.init,"aw",@progbits
.nv.global.init:
	.type		assertFunc_0,@object
	.size		assertFunc_0,(_$_str - assertFunc_0)
assertFunc_0:
        /*0000*/ 	.byte	0x75, 0x6e, 0x6b, 0x6e, 0x6f, 0x77, 0x6e, 0x00
	.type		_$_str,@object
	.size		_$_str,(_$_str_$_2 - _$_str)
_$_str:
        /*0008*/ 	.byte	0x5f, 0x5f, 0x43, 0x55, 0x44, 0x41, 0x5f, 0x46, 0x54, 0x5a, 0x00
	.type		_$_str_$_2,@object
	.size		_$_str_$_2,(assertMessage_0 - _$_str_$_2)
_$_str_$_2:
        /*0013*/ 	.byte	0x5f, 0x5f, 0x43, 0x55, 0x44, 0x41, 0x5f, 0x50, 0x52, 0x45, 0x43, 0x5f, 0x53, 0x51, 0x52, 0x54
        /*0023*/ 	.byte	0x00
	.type		assertMessage_0,@object
	.size		assertMessage_0,(assertFile_0 - assertMessage_0)
assertMessage_0:
        /*0024*/ 	.byte	0x69, 0x6e, 0x64, 0x65, 0x78, 0x20, 0x6f, 0x75, 0x74, 0x20, 0x6f, 0x66, 0x20, 0x62, 0x6f, 0x75
        /*0034*/ 	.byte	0x6e, 0x64, 0x73, 0x3a, 0x20, 0x30, 0x20, 0x3c, 0x3d, 0x20, 0x74, 0x6d, 0x70, 0x36, 0x20, 0x3c
        /*0044*/ 	.byte	0x20, 0x36, 0x35, 0x35, 0x33, 0x36, 0x00
	.type		assertFile_0,@object
	.size		assertFile_0,(.L_1 - assertFile_0)
assertFile_0:
        /*004b*/ 	.byte	0x69, 0x6e, 0x64, 0x75, 0x63, 0x74, 0x6f, 0x72, 0x5f, 0x63, 0x61, 0x63, 0x68, 0x65, 0x2f, 0x6c
        /*005b*/ 	.byte	0x62, 0x2f, 0x63, 0x6c, 0x62, 0x61, 0x36, 0x65, 0x6e, 0x62, 0x79, 0x6c, 0x77, 0x75, 0x37, 0x35
        /*006b*/ 	.byte	0x66, 0x6e, 0x73, 0x32, 0x7a, 0x35, 0x37, 0x36, 0x76, 0x37, 0x37, 0x6e, 0x6a, 0x68, 0x7a, 0x32
        /*007b*/ 	.byte	0x78, 0x66, 0x65, 0x6e, 0x63, 0x32, 0x70, 0x79, 0x36, 0x76, 0x76, 0x6f, 0x79, 0x70, 0x62, 0x66
        /*008b*/ 	.byte	0x35, 0x79, 0x73, 0x78, 0x79, 0x63, 0x2e, 0x70, 0x79, 0x00
.L_1:


//--------------------- .nv.constant0.triton_poi_fused_max_unpool2d_22 --------------------------
	.section	.nv.constant0.triton_poi_fused_max_unpool2d_22,"a",@progbits
	.sectionflags	@""
	.align	4
.nv.constant0.triton_poi_fused_max_unpool2d_22:
	.zero		588


//--------------------- SYMBOLS --------------------------

	.type		__assertfail,@function
